	.headerflags	@"EF_CUDA_TEXMODE_UNIFIED EF_CUDA_64BIT_ADDRESS EF_CUDA_ACCELERATORS EF_CUDA_SM90 EF_CUDA_VIRTUAL_SM(EF_CUDA_SM90)"
	.elftype	@"ET_EXEC"


//--------------------- .nv.info                  --------------------------
	.section	.nv.info,"",@"SHT_CUDA_INFO"
	.align	4


	//----- nvinfo : EIATTR_REGCOUNT
	.align		4
        /*0000*/ 	.byte	0x04, 0x2f
        /*0002*/ 	.short	(.L_1 - .L_0)
	.align		4
.L_0:
        /*0004*/ 	.word	index@(triton_poi_fused_convolution_22)
        /*0008*/ 	.word	0x0000001a


	//----- nvinfo : EIATTR_MIN_STACK_SIZE
	.align		4
.L_1:
        /*000c*/ 	.byte	0x04, 0x12
        /*000e*/ 	.short	(.L_3 - .L_2)
	.align		4
.L_2:
        /*0010*/ 	.word	index@(triton_poi_fused_convolution_22)
        /*0014*/ 	.word	0x00000000


	//----- nvinfo : EIATTR_FRAME_SIZE
	.align		4
.L_3:
        /*0018*/ 	.byte	0x04, 0x11
        /*001a*/ 	.short	(.L_5 - .L_4)
	.align		4
.L_4:
        /*001c*/ 	.word	index@(triton_poi_fused_convolution_22)
        /*0020*/ 	.word	0x00000000


	//----- nvinfo : EIATTR_MIN_STACK_SIZE
	.align		4
.L_5:
        /*0024*/ 	.byte	0x04, 0x12
        /*0026*/ 	.short	(.L_7 - .L_6)
	.align		4
.L_6:
        /*0028*/ 	.word	index@(triton_poi_fused_convolution_22)
        /*002c*/ 	.word	0x00000000
.L_7:


//--------------------- .nv.info.triton_poi_fused_convolution_22 --------------------------
	.section	.nv.info.triton_poi_fused_convolution_22,"",@"SHT_CUDA_INFO"
	.sectionflags	@""
	.align	4


	//----- nvinfo : EIATTR_CUDA_API_VERSION
	.align		4
        /*0000*/ 	.byte	0x04, 0x37
        /*0002*/ 	.short	(.L_9 - .L_8)
.L_8:
        /*0004*/ 	.word	0x0000007c


	//----- nvinfo : EIATTR_KPARAM_INFO
	.align		4
.L_9:
        /*0008*/ 	.byte	0x04, 0x17
        /*000a*/ 	.short	(.L_11 - .L_10)
.L_10:
        /*000c*/ 	.word	0x00000000
        /*0010*/ 	.short	0x0002
        /*0012*/ 	.short	0x0010
        /*0014*/ 	.byte	0x00, 0xf0, 0x11, 0x00


	//----- nvinfo : EIATTR_KPARAM_INFO
	.align		4
.L_11:
        /*0018*/ 	.byte	0x04, 0x17
        /*001a*/ 	.short	(.L_13 - .L_12)
.L_12:
        /*001c*/ 	.word	0x00000000
        /*0020*/ 	.short	0x0001
        /*0022*/ 	.short	0x0008
        /*0024*/ 	.byte	0x00, 0xf4, 0x21, 0x00


	//----- nvinfo : EIATTR_KPARAM_INFO
	.align		4
.L_13:
        /*0028*/ 	.byte	0x04, 0x17
        /*002a*/ 	.short	(.L_15 - .L_14)
.L_14:
        /*002c*/ 	.word	0x00000000
        /*0030*/ 	.short	0x0000
        /*0032*/ 	.short	0x0000
        /*0034*/ 	.byte	0x00, 0xf4, 0x21, 0x00


	//----- nvinfo : EIATTR_SPARSE_MMA_MASK
	.align		4
.L_15:
        /*0038*/ 	.byte	0x03, 0x50
        /*003a*/ 	.short	0x0000


	//----- nvinfo : EIATTR_MAXREG_COUNT
	.align		4
        /*003c*/ 	.byte	0x03, 0x1b
        /*003e*/ 	.short	0x00ff


	//----- nvinfo : EIATTR_EXIT_INSTR_OFFSETS
	.align		4
        /*0040*/ 	.byte	0x04, 0x1c
        /*0042*/ 	.short	(.L_17 - .L_16)


	//   ....[0]....
.L_16:
        /*0044*/ 	.word	0x00000230


	//----- nvinfo : EIATTR_REQNTID
	.align		4
.L_17:
        /*0048*/ 	.byte	0x04, 0x10
        /*004a*/ 	.short	(.L_19 - .L_18)
.L_18:
        /*004c*/ 	.word	0x00000080
        /*0050*/ 	.word	0x00000001
        /*0054*/ 	.word	0x00000001


	//----- nvinfo : EIATTR_CBANK_PARAM_SIZE
	.align		4
.L_19:
        /*0058*/ 	.byte	0x03, 0x19
        /*005a*/ 	.short	0x0014


	//----- nvinfo : EIATTR_PARAM_CBANK
	.align		4
        /*005c*/ 	.byte	0x04, 0x0a
        /*005e*/ 	.short	(.L_21 - .L_20)
	.align		4
.L_20:
        /*0060*/ 	.word	index@(.nv.constant0.triton_poi_fused_convolution_22)
        /*0064*/ 	.short	0x0210
        /*0066*/ 	.short	0x0014


	//----- nvinfo : EIATTR_SW_WAR
	.align		4
.L_21:
        /*0068*/ 	.byte	0x04, 0x36
        /*006a*/ 	.short	(.L_23 - .L_22)
.L_22:
        /*006c*/ 	.word	0x00000008
.L_23:


//--------------------- .nv.callgraph             --------------------------
	.section	.nv.callgraph,"",@"SHT_CUDA_CALLGRAPH"
	.align	4
	.sectionentsize	8
	.align		4
        /*0000*/ 	.word	0x00000000
	.align		4
        /*0004*/ 	.word	0xffffffff
	.align		4
        /*0008*/ 	.word	0x00000000
	.align		4
        /*000c*/ 	.word	0xfffffffe
	.align		4
        /*0010*/ 	.word	0x00000000
	.align		4
        /*0014*/ 	.word	0xfffffffd
	.align		4
        /*0018*/ 	.word	0x00000000
	.align		4
        /*001c*/ 	.word	0xfffffffc


//--------------------- .text.triton_poi_fused_convolution_22 --------------------------
	.section	.text.triton_poi_fused_convolution_22,"ax",@progbits
	.align	128
        .global         triton_poi_fused_convolution_22
        .type           triton_poi_fused_convolution_22,@function
        .size           triton_poi_fused_convolution_22,(.L_x_1 - triton_poi_fused_convolution_22)
        .other          triton_poi_fused_convolution_22,@"STO_CUDA_ENTRY STV_DEFAULT"
triton_poi_fused_convolution_22:
.text.triton_poi_fused_convolution_22:
[----:B------:R-:W-:Y:S01]  /*0000*/  LDC R1, c[0x0][0x28] ;  /* 0x00000a00ff017b82 */ /* 0x000fe20000000800 */
[----:B------:R-:W1:Y:S07]  /*0010*/  S2R R0, SR_TID.X ;  /* 0x0000000000007919 */ /* 0x000e6e0000002100 */
[----:B------:R-:W2:Y:S01]  /*0020*/  LDC.64 R2, c[0x0][0x218] ;  /* 0x00008600ff027b82 */ /* 0x000ea20000000a00 */
[----:B------:R-:W-:Y:S01]  /*0030*/  ULDC.64 UR4, c[0x0][0x208] ;  /* 0x0000820000047ab9 */ /* 0x000fe20000000a00 */
[----:B------:R-:W3:Y:S06]  /*0040*/  S2R R5, SR_CTAID.X ;  /* 0x0000000000057919 */ /* 0x000eec0000002500 */
[----:B------:R-:W4:Y:S01]  /*0050*/  LDC.64 R8, c[0x0][0x210] ;  /* 0x00008400ff087b82 */ /* 0x000f220000000a00 */
[----:B-1----:R-:W-:-:S04]  /*0060*/  SHF.L.U32 R0, R0, 0x2, RZ ;  /* 0x0000000200007819 */ /* 0x002fc800000006ff */
[----:B------:R-:W-:-:S04]  /*0070*/  LOP3.LUT R0, R0, 0x1fc, RZ, 0xc0, !PT ;  /* 0x000001fc00007812 */ /* 0x000fc800078ec0ff */
[----:B---3--:R-:W-:-:S04]  /*0080*/  LEA R5, R5, R0, 0xa ;  /* 0x0000000005057211 */ /* 0x008fc800078e50ff */
[----:B------:R-:W-:Y:S01]  /*0090*/  IADD3 R0, R5, 0x200, RZ ;  /* 0x0000020005007810 */ /* 0x000fe20007ffe0ff */
[----:B------:R-:W-:-:S04]  /*00a0*/  IMAD.HI R4, R5, 0x30c30c31, RZ ;  /* 0x30c30c3105047827 */ /* 0x000fc800078e02ff */
[----:B------:R-:W-:Y:S01]  /*00b0*/  IMAD.HI R6, R0, 0x30c30c31, RZ ;  /* 0x30c30c3100067827 */ /* 0x000fe200078e02ff */
[----:B------:R-:W-:-:S03]  /*00c0*/  SHF.R.U32.HI R7, RZ, 0x1f, R4 ;  /* 0x0000001fff077819 */ /* 0x000fc60000011604 */
[----:B----4-:R-:W-:Y:S01]  /*00d0*/  IMAD.WIDE R8, R5, 0x4, R8 ;  /* 0x0000000405087825 */ /* 0x010fe200078e0208 */
[----:B------:R-:W-:Y:S02]  /*00e0*/  SHF.R.U32.HI R11, RZ, 0x1f, R6 ;  /* 0x0000001fff0b7819 */ /* 0x000fe40000011606 */
[----:B------:R-:W-:Y:S02]  /*00f0*/  LEA.HI.SX32 R4, R4, R7, 0x18 ;  /* 0x0000000704047211 */ /* 0x000fe400078fc2ff */
[----:B------:R-:W-:-:S03]  /*0100*/  LEA.HI.SX32 R7, R6, R11, 0x18 ;  /* 0x0000000b06077211 */ /* 0x000fc600078fc2ff */
[----:B------:R-:W-:Y:S02]  /*0110*/  IMAD R11, R4, -0x540, R5 ;  /* 0xfffffac0040b7824 */ /* 0x000fe400078e0205 */
[----:B------:R-:W-:Y:S02]  /*0120*/  IMAD R13, R7, -0x540, R0 ;  /* 0xfffffac0070d7824 */ /* 0x000fe400078e0200 */
[--C-:B--2---:R-:W-:Y:S01]  /*0130*/  IMAD.WIDE R10, R11, 0x4, R2.reuse ;  /* 0x000000040b0a7825 */ /* 0x104fe200078e0202 */
[----:B------:R-:W2:Y:S03]  /*0140*/  LDG.E.128 R4, desc[UR4][R8.64] ;  /* 0x0000000408047981 */ /* 0x000ea6000c1e1d00 */
[----:B------:R-:W-:Y:S01]  /*0150*/  IMAD.WIDE R2, R13, 0x4, R2 ;  /* 0x000000040d027825 */ /* 0x000fe200078e0202 */
[----:B------:R-:W2:Y:S04]  /*0160*/  LDG.E.EL.128 R16, desc[UR4][R10.64] ;  /* 0x000000040a107981 */ /* 0x000ea8000c2e1d00 */
[----:B------:R-:W3:Y:S04]  /*0170*/  LDG.E.128 R12, desc[UR4][R8.64+0x800] ;  /* 0x00080004080c7981 */ /* 0x000ee8000c1e1d00 */
[----:B------:R-:W3:Y:S01]  /*0180*/  LDG.E.EL.128 R20, desc[UR4][R2.64] ;  /* 0x0000000402147981 */ /* 0x000ee2000c2e1d00 */
[----:B--2---:R-:W-:Y:S01]  /*0190*/  FADD R4, R4, R16 ;  /* 0x0000001004047221 */ /* 0x004fe20000000000 */
[----:B------:R-:W-:Y:S01]  /*01a0*/  FADD R5, R5, R17 ;  /* 0x0000001105057221 */ /* 0x000fe20000000000 */
[----:B------:R-:W-:Y:S01]  /*01b0*/  FADD R6, R6, R18 ;  /* 0x0000001206067221 */ /* 0x000fe20000000000 */
[----:B------:R-:W-:Y:S01]  /*01c0*/  FADD R7, R7, R19 ;  /* 0x0000001307077221 */ /* 0x000fe20000000000 */
[----:B---3--:R-:W-:Y:S01]  /*01d0*/  FADD R12, R12, R20 ;  /* 0x000000140c0c7221 */ /* 0x008fe20000000000 */
[----:B------:R-:W-:Y:S01]  /*01e0*/  FADD R13, R13, R21 ;  /* 0x000000150d0d7221 */ /* 0x000fe20000000000 */
[----:B------:R-:W-:Y:S01]  /*01f0*/  FADD R14, R14, R22 ;  /* 0x000000160e0e7221 */ /* 0x000fe20000000000 */
[----:B------:R-:W-:Y:S01]  /*0200*/  FADD R15, R15, R23 ;  /* 0x000000170f0f7221 */ /* 0x000fe20000000000 */
[----:B------:R-:W-:Y:S04]  /*0210*/  STG.E.128 desc[UR4][R8.64], R4 ;  /* 0x0000000408007986 */ /* 0x000fe8000c101d04 */
[----:B------:R-:W-:Y:S01]  /*0220*/  STG.E.128 desc[UR4][R8.64+0x800], R12 ;  /* 0x0008000c08007986 */ /* 0x000fe2000c101d04 */
[----:B------:R-:W-:Y:S05]  /*0230*/  EXIT ;  /* 0x000000000000794d */ /* 0x000fea0003800000 */
.L_x_0:
[----:B------:R-:W-:-:S00]  /*0240*/  BRA `(.L_x_0) ;  /* 0xfffffffc00fc7947 */ /* 0x000fc0000383ffff */
[----:B------:R-:W-:-:S00]  /*0250*/  NOP ;  /* 0x0000000000007918 */ /* 0x000fc00000000000 */
        /* <DEDUP_REMOVED lines=10> */
.L_x_1:


//--------------------- .nv.constant0.triton_poi_fused_convolution_22 --------------------------
	.section	.nv.constant0.triton_poi_fused_convolution_22,"a",@progbits
	.sectionflags	@""
	.align	4
.nv.constant0.triton_poi_fused_convolution_22:
	.zero		548
